//
// Generated by NVIDIA NVVM Compiler
//
// Compiler Build ID: CL-36424714
// Cuda compilation tools, release 13.0, V13.0.88
// Based on NVVM 20.0.0
//

.version 9.0
.target sm_100
.address_size 64

	// .globl	_Z13gbmem_matMultPiS_S_i

.visible .entry _Z13gbmem_matMultPiS_S_i(
	.param .u64 .ptr .align 1 _Z13gbmem_matMultPiS_S_i_param_0,
	.param .u64 .ptr .align 1 _Z13gbmem_matMultPiS_S_i_param_1,
	.param .u64 .ptr .align 1 _Z13gbmem_matMultPiS_S_i_param_2,
	.param .u32 _Z13gbmem_matMultPiS_S_i_param_3
)
{
	.reg .pred 	%p<10>;
	.reg .b32 	%r<107>;
	.reg .b64 	%rd<67>;

	ld.param.u64 	%rd14, [_Z13gbmem_matMultPiS_S_i_param_0];
	ld.param.u64 	%rd15, [_Z13gbmem_matMultPiS_S_i_param_1];
	ld.param.u32 	%r31, [_Z13gbmem_matMultPiS_S_i_param_3];
	cvta.to.global.u64 	%rd1, %rd15;
	cvta.to.global.u64 	%rd2, %rd14;
	mov.u32 	%r32, %ctaid.x;
	mov.u32 	%r33, %ntid.x;
	mov.u32 	%r34, %tid.x;
	mad.lo.s32 	%r1, %r32, %r33, %r34;
	mov.u32 	%r35, %ctaid.y;
	mov.u32 	%r36, %ntid.y;
	mov.u32 	%r37, %tid.y;
	mad.lo.s32 	%r38, %r35, %r36, %r37;
	max.s32 	%r39, %r1, %r38;
	setp.ge.s32 	%p1, %r39, %r31;
	@%p1 bra 	$L__BB0_13;
	mul.lo.s32 	%r3, %r31, %r38;
	and.b32  	%r4, %r31, 7;
	setp.lt.u32 	%p2, %r31, 8;
	mov.b32 	%r106, 0;
	mov.u32 	%r102, %r106;
	@%p2 bra 	$L__BB0_4;
	and.b32  	%r102, %r31, 2147483640;
	neg.s32 	%r95, %r102;
	mul.wide.s32 	%rd16, %r31, 4;
	add.s64 	%rd3, %rd1, %rd16;
	shl.b32 	%r7, %r31, 3;
	mul.wide.s32 	%rd17, %r31, 8;
	add.s64 	%rd4, %rd1, %rd17;
	mul.wide.s32 	%rd18, %r31, 12;
	add.s64 	%rd5, %rd1, %rd18;
	mul.wide.s32 	%rd19, %r31, 16;
	add.s64 	%rd6, %rd1, %rd19;
	mul.wide.s32 	%rd20, %r31, 20;
	add.s64 	%rd7, %rd1, %rd20;
	mul.wide.s32 	%rd21, %r31, 24;
	add.s64 	%rd8, %rd1, %rd21;
	mul.wide.s32 	%rd22, %r31, 28;
	add.s64 	%rd9, %rd1, %rd22;
	mul.wide.u32 	%rd23, %r3, 4;
	add.s64 	%rd24, %rd23, %rd2;
	add.s64 	%rd66, %rd24, 16;
	mov.b32 	%r106, 0;
	mov.u32 	%r94, %r1;
$L__BB0_3:
	.pragma "nounroll";
	mul.wide.s32 	%rd25, %r94, 4;
	add.s64 	%rd26, %rd3, %rd25;
	add.s64 	%rd27, %rd4, %rd25;
	add.s64 	%rd28, %rd5, %rd25;
	add.s64 	%rd29, %rd6, %rd25;
	add.s64 	%rd30, %rd7, %rd25;
	add.s64 	%rd31, %rd8, %rd25;
	add.s64 	%rd32, %rd9, %rd25;
	add.s64 	%rd33, %rd1, %rd25;
	ld.global.u32 	%r43, [%rd66+-16];
	ld.global.u32 	%r44, [%rd33];
	mad.lo.s32 	%r45, %r44, %r43, %r106;
	ld.global.u32 	%r46, [%rd66+-12];
	ld.global.u32 	%r47, [%rd26];
	mad.lo.s32 	%r48, %r47, %r46, %r45;
	ld.global.u32 	%r49, [%rd66+-8];
	ld.global.u32 	%r50, [%rd27];
	mad.lo.s32 	%r51, %r50, %r49, %r48;
	ld.global.u32 	%r52, [%rd66+-4];
	ld.global.u32 	%r53, [%rd28];
	mad.lo.s32 	%r54, %r53, %r52, %r51;
	ld.global.u32 	%r55, [%rd66];
	ld.global.u32 	%r56, [%rd29];
	mad.lo.s32 	%r57, %r56, %r55, %r54;
	ld.global.u32 	%r58, [%rd66+4];
	ld.global.u32 	%r59, [%rd30];
	mad.lo.s32 	%r60, %r59, %r58, %r57;
	ld.global.u32 	%r61, [%rd66+8];
	ld.global.u32 	%r62, [%rd31];
	mad.lo.s32 	%r63, %r62, %r61, %r60;
	ld.global.u32 	%r64, [%rd66+12];
	ld.global.u32 	%r65, [%rd32];
	mad.lo.s32 	%r106, %r65, %r64, %r63;
	add.s32 	%r95, %r95, 8;
	add.s32 	%r94, %r94, %r7;
	add.s64 	%rd66, %rd66, 32;
	setp.ne.s32 	%p3, %r95, 0;
	@%p3 bra 	$L__BB0_3;
$L__BB0_4:
	setp.eq.s32 	%p4, %r4, 0;
	@%p4 bra 	$L__BB0_12;
	and.b32  	%r17, %r31, 3;
	setp.lt.u32 	%p5, %r4, 4;
	@%p5 bra 	$L__BB0_7;
	add.s32 	%r67, %r102, %r3;
	mul.wide.u32 	%rd34, %r67, 4;
	add.s64 	%rd35, %rd2, %rd34;
	ld.global.u32 	%r68, [%rd35];
	mad.lo.s32 	%r69, %r102, %r31, %r1;
	mul.wide.s32 	%rd36, %r69, 4;
	add.s64 	%rd37, %rd1, %rd36;
	ld.global.u32 	%r70, [%rd37];
	mad.lo.s32 	%r71, %r70, %r68, %r106;
	cvt.u64.u32 	%rd38, %r3;
	cvt.u64.u32 	%rd39, %r102;
	add.s64 	%rd40, %rd39, %rd38;
	shl.b64 	%rd41, %rd40, 2;
	add.s64 	%rd42, %rd2, %rd41;
	ld.global.u32 	%r72, [%rd42+4];
	mul.wide.s32 	%rd43, %r31, 4;
	add.s64 	%rd44, %rd37, %rd43;
	ld.global.u32 	%r73, [%rd44];
	mad.lo.s32 	%r74, %r73, %r72, %r71;
	ld.global.u32 	%r75, [%rd42+8];
	add.s64 	%rd45, %rd44, %rd43;
	ld.global.u32 	%r76, [%rd45];
	mad.lo.s32 	%r77, %r76, %r75, %r74;
	ld.global.u32 	%r78, [%rd42+12];
	add.s64 	%rd46, %rd45, %rd43;
	ld.global.u32 	%r79, [%rd46];
	mad.lo.s32 	%r106, %r79, %r78, %r77;
	add.s32 	%r102, %r102, 4;
$L__BB0_7:
	setp.eq.s32 	%p6, %r17, 0;
	@%p6 bra 	$L__BB0_12;
	setp.eq.s32 	%p7, %r17, 1;
	@%p7 bra 	$L__BB0_10;
	add.s32 	%r81, %r102, %r3;
	mul.wide.u32 	%rd47, %r81, 4;
	add.s64 	%rd48, %rd2, %rd47;
	ld.global.u32 	%r82, [%rd48];
	mad.lo.s32 	%r83, %r102, %r31, %r1;
	mul.wide.s32 	%rd49, %r83, 4;
	add.s64 	%rd50, %rd1, %rd49;
	ld.global.u32 	%r84, [%rd50];
	mad.lo.s32 	%r85, %r84, %r82, %r106;
	cvt.u64.u32 	%rd51, %r3;
	cvt.u64.u32 	%rd52, %r102;
	add.s64 	%rd53, %rd52, %rd51;
	shl.b64 	%rd54, %rd53, 2;
	add.s64 	%rd55, %rd2, %rd54;
	ld.global.u32 	%r86, [%rd55+4];
	mul.wide.s32 	%rd56, %r31, 4;
	add.s64 	%rd57, %rd50, %rd56;
	ld.global.u32 	%r87, [%rd57];
	mad.lo.s32 	%r106, %r87, %r86, %r85;
	add.s32 	%r102, %r102, 2;
$L__BB0_10:
	and.b32  	%r88, %r31, 1;
	setp.eq.b32 	%p8, %r88, 1;
	not.pred 	%p9, %p8;
	@%p9 bra 	$L__BB0_12;
	add.s32 	%r89, %r102, %r3;
	mul.wide.u32 	%rd58, %r89, 4;
	add.s64 	%rd59, %rd2, %rd58;
	ld.global.u32 	%r90, [%rd59];
	mad.lo.s32 	%r91, %r102, %r31, %r1;
	mul.wide.s32 	%rd60, %r91, 4;
	add.s64 	%rd61, %rd1, %rd60;
	ld.global.u32 	%r92, [%rd61];
	mad.lo.s32 	%r106, %r92, %r90, %r106;
$L__BB0_12:
	ld.param.u64 	%rd65, [_Z13gbmem_matMultPiS_S_i_param_2];
	add.s32 	%r93, %r3, %r1;
	cvta.to.global.u64 	%rd62, %rd65;
	mul.wide.s32 	%rd63, %r93, 4;
	add.s64 	%rd64, %rd62, %rd63;
	st.global.u32 	[%rd64], %r106;
$L__BB0_13:
	ret;

}
	// .globl	_Z13sdmem_matMultPiS_S_i
.visible .entry _Z13sdmem_matMultPiS_S_i(
	.param .u64 .ptr .align 1 _Z13sdmem_matMultPiS_S_i_param_0,
	.param .u64 .ptr .align 1 _Z13sdmem_matMultPiS_S_i_param_1,
	.param .u64 .ptr .align 1 _Z13sdmem_matMultPiS_S_i_param_2,
	.param .u32 _Z13sdmem_matMultPiS_S_i_param_3
)
{
	.reg .pred 	%p<10>;
	.reg .b32 	%r<107>;
	.reg .b64 	%rd<67>;

	ld.param.u64 	%rd14, [_Z13sdmem_matMultPiS_S_i_param_0];
	ld.param.u64 	%rd15, [_Z13sdmem_matMultPiS_S_i_param_1];
	ld.param.u32 	%r31, [_Z13sdmem_matMultPiS_S_i_param_3];
	cvta.to.global.u64 	%rd1, %rd15;
	cvta.to.global.u64 	%rd2, %rd14;
	mov.u32 	%r32, %ctaid.x;
	mov.u32 	%r33, %ntid.x;
	mov.u32 	%r34, %tid.x;
	mad.lo.s32 	%r1, %r32, %r33, %r34;
	mov.u32 	%r35, %ctaid.y;
	mov.u32 	%r36, %ntid.y;
	mov.u32 	%r37, %tid.y;
	mad.lo.s32 	%r38, %r35, %r36, %r37;
	max.s32 	%r39, %r1, %r38;
	setp.ge.s32 	%p1, %r39, %r31;
	@%p1 bra 	$L__BB1_13;
	mul.lo.s32 	%r3, %r31, %r38;
	and.b32  	%r4, %r31, 7;
	setp.lt.u32 	%p2, %r31, 8;
	mov.b32 	%r106, 0;
	mov.u32 	%r102, %r106;
	@%p2 bra 	$L__BB1_4;
	and.b32  	%r102, %r31, 2147483640;
	neg.s32 	%r95, %r102;
	mul.wide.s32 	%rd16, %r31, 4;
	add.s64 	%rd3, %rd1, %rd16;
	shl.b32 	%r7, %r31, 3;
	mul.wide.s32 	%rd17, %r31, 8;
	add.s64 	%rd4, %rd1, %rd17;
	mul.wide.s32 	%rd18, %r31, 12;
	add.s64 	%rd5, %rd1, %rd18;
	mul.wide.s32 	%rd19, %r31, 16;
	add.s64 	%rd6, %rd1, %rd19;
	mul.wide.s32 	%rd20, %r31, 20;
	add.s64 	%rd7, %rd1, %rd20;
	mul.wide.s32 	%rd21, %r31, 24;
	add.s64 	%rd8, %rd1, %rd21;
	mul.wide.s32 	%rd22, %r31, 28;
	add.s64 	%rd9, %rd1, %rd22;
	mul.wide.u32 	%rd23, %r3, 4;
	add.s64 	%rd24, %rd23, %rd2;
	add.s64 	%rd66, %rd24, 16;
	mov.b32 	%r106, 0;
	mov.u32 	%r94, %r1;
$L__BB1_3:
	.pragma "nounroll";
	mul.wide.s32 	%rd25, %r94, 4;
	add.s64 	%rd26, %rd3, %rd25;
	add.s64 	%rd27, %rd4, %rd25;
	add.s64 	%rd28, %rd5, %rd25;
	add.s64 	%rd29, %rd6, %rd25;
	add.s64 	%rd30, %rd7, %rd25;
	add.s64 	%rd31, %rd8, %rd25;
	add.s64 	%rd32, %rd9, %rd25;
	add.s64 	%rd33, %rd1, %rd25;
	ld.global.u32 	%r43, [%rd66+-16];
	ld.global.u32 	%r44, [%rd33];
	mad.lo.s32 	%r45, %r44, %r43, %r106;
	ld.global.u32 	%r46, [%rd66+-12];
	ld.global.u32 	%r47, [%rd26];
	mad.lo.s32 	%r48, %r47, %r46, %r45;
	ld.global.u32 	%r49, [%rd66+-8];
	ld.global.u32 	%r50, [%rd27];
	mad.lo.s32 	%r51, %r50, %r49, %r48;
	ld.global.u32 	%r52, [%rd66+-4];
	ld.global.u32 	%r53, [%rd28];
	mad.lo.s32 	%r54, %r53, %r52, %r51;
	ld.global.u32 	%r55, [%rd66];
	ld.global.u32 	%r56, [%rd29];
	mad.lo.s32 	%r57, %r56, %r55, %r54;
	ld.global.u32 	%r58, [%rd66+4];
	ld.global.u32 	%r59, [%rd30];
	mad.lo.s32 	%r60, %r59, %r58, %r57;
	ld.global.u32 	%r61, [%rd66+8];
	ld.global.u32 	%r62, [%rd31];
	mad.lo.s32 	%r63, %r62, %r61, %r60;
	ld.global.u32 	%r64, [%rd66+12];
	ld.global.u32 	%r65, [%rd32];
	mad.lo.s32 	%r106, %r65, %r64, %r63;
	add.s32 	%r95, %r95, 8;
	add.s32 	%r94, %r94, %r7;
	add.s64 	%rd66, %rd66, 32;
	setp.ne.s32 	%p3, %r95, 0;
	@%p3 bra 	$L__BB1_3;
$L__BB1_4:
	setp.eq.s32 	%p4, %r4, 0;
	@%p4 bra 	$L__BB1_12;
	and.b32  	%r17, %r31, 3;
	setp.lt.u32 	%p5, %r4, 4;
	@%p5 bra 	$L__BB1_7;
	add.s32 	%r67, %r102, %r3;
	mul.wide.u32 	%rd34, %r67, 4;
	add.s64 	%rd35, %rd2, %rd34;
	ld.global.u32 	%r68, [%rd35];
	mad.lo.s32 	%r69, %r102, %r31, %r1;
	mul.wide.s32 	%rd36, %r69, 4;
	add.s64 	%rd37, %rd1, %rd36;
	ld.global.u32 	%r70, [%rd37];
	mad.lo.s32 	%r71, %r70, %r68, %r106;
	cvt.u64.u32 	%rd38, %r3;
	cvt.u64.u32 	%rd39, %r102;
	add.s64 	%rd40, %rd39, %rd38;
	shl.b64 	%rd41, %rd40, 2;
	add.s64 	%rd42, %rd2, %rd41;
	ld.global.u32 	%r72, [%rd42+4];
	mul.wide.s32 	%rd43, %r31, 4;
	add.s64 	%rd44, %rd37, %rd43;
	ld.global.u32 	%r73, [%rd44];
	mad.lo.s32 	%r74, %r73, %r72, %r71;
	ld.global.u32 	%r75, [%rd42+8];
	add.s64 	%rd45, %rd44, %rd43;
	ld.global.u32 	%r76, [%rd45];
	mad.lo.s32 	%r77, %r76, %r75, %r74;
	ld.global.u32 	%r78, [%rd42+12];
	add.s64 	%rd46, %rd45, %rd43;
	ld.global.u32 	%r79, [%rd46];
	mad.lo.s32 	%r106, %r79, %r78, %r77;
	add.s32 	%r102, %r102, 4;
$L__BB1_7:
	setp.eq.s32 	%p6, %r17, 0;
	@%p6 bra 	$L__BB1_12;
	setp.eq.s32 	%p7, %r17, 1;
	@%p7 bra 	$L__BB1_10;
	add.s32 	%r81, %r102, %r3;
	mul.wide.u32 	%rd47, %r81, 4;
	add.s64 	%rd48, %rd2, %rd47;
	ld.global.u32 	%r82, [%rd48];
	mad.lo.s32 	%r83, %r102, %r31, %r1;
	mul.wide.s32 	%rd49, %r83, 4;
	add.s64 	%rd50, %rd1, %rd49;
	ld.global.u32 	%r84, [%rd50];
	mad.lo.s32 	%r85, %r84, %r82, %r106;
	cvt.u64.u32 	%rd51, %r3;
	cvt.u64.u32 	%rd52, %r102;
	add.s64 	%rd53, %rd52, %rd51;
	shl.b64 	%rd54, %rd53, 2;
	add.s64 	%rd55, %rd2, %rd54;
	ld.global.u32 	%r86, [%rd55+4];
	mul.wide.s32 	%rd56, %r31, 4;
	add.s64 	%rd57, %rd50, %rd56;
	ld.global.u32 	%r87, [%rd57];
	mad.lo.s32 	%r106, %r87, %r86, %r85;
	add.s32 	%r102, %r102, 2;
$L__BB1_10:
	and.b32  	%r88, %r31, 1;
	setp.eq.b32 	%p8, %r88, 1;
	not.pred 	%p9, %p8;
	@%p9 bra 	$L__BB1_12;
	add.s32 	%r89, %r102, %r3;
	mul.wide.u32 	%rd58, %r89, 4;
	add.s64 	%rd59, %rd2, %rd58;
	ld.global.u32 	%r90, [%rd59];
	mad.lo.s32 	%r91, %r102, %r31, %r1;
	mul.wide.s32 	%rd60, %r91, 4;
	add.s64 	%rd61, %rd1, %rd60;
	ld.global.u32 	%r92, [%rd61];
	mad.lo.s32 	%r106, %r92, %r90, %r106;
$L__BB1_12:
	ld.param.u64 	%rd65, [_Z13sdmem_matMultPiS_S_i_param_2];
	add.s32 	%r93, %r3, %r1;
	cvta.to.global.u64 	%rd62, %rd65;
	mul.wide.s32 	%rd63, %r93, 4;
	add.s64 	%rd64, %rd62, %rd63;
	st.global.u32 	[%rd64], %r106;
$L__BB1_13:
	ret;

}


// ===== COMPILED SASS (sm_100) =====

	.target	sm_100

	.elftype	@"ET_EXEC"


//--------------------- .note.nv.tkinfo           --------------------------
	.section	.note.nv.tkinfo,"",@"SHT_NOTE"
	.sectionflags	@"SHF_NOTE_NV_TKINFO"
	.tkinfo
        /*0018*/ 	.word	0x00000002
        /*0030*/ 	.string	""
        /*0030*/ 	.string	"ptxas"
        /*0030*/ 	.string	"Cuda compilation tools, release 13.0, V13.0.88"
        /*0030*/ 	.string	"Build cuda_13.0.r13.0/compiler.36424714_0"
        /*0030*/ 	.string	"-arch sm_100 -m 64 "



//--------------------- .note.nv.cuinfo           --------------------------
	.section	.note.nv.cuinfo,"",@"SHT_NOTE"
	.sectionflags	@"SHF_NOTE_NV_CUINFO"
        /*0018*/ 	.short	0x0002
        /*001a*/ 	.short	0x0064
        /*001c*/ 	.short	0x0082
	.zero		2


//--------------------- .nv.info                  --------------------------
	.section	.nv.info,"",@"SHT_CUDA_INFO"
	.align	4


	//----- nvinfo : EIATTR_REGCOUNT
	.align		4
        /*0000*/ 	.byte	0x04, 0x2f
        /*0002*/ 	.short	(.L_1 - .L_0)
	.align		4
.L_0:
        /*0004*/ 	.word	index@(_Z13gbmem_matMultPiS_S_i)
        /*0008*/ 	.word	0x0000001e


	//----- nvinfo : EIATTR_FRAME_SIZE
	.align		4
.L_1:
        /*000c*/ 	.byte	0x04, 0x11
        /*000e*/ 	.short	(.L_3 - .L_2)
	.align		4
.L_2:
        /*0010*/ 	.word	index@(_Z13gbmem_matMultPiS_S_i)
        /*0014*/ 	.word	0x00000000


	//----- nvinfo : EIATTR_REGCOUNT
	.align		4
.L_3:
        /*0018*/ 	.byte	0x04, 0x2f
        /*001a*/ 	.short	(.L_5 - .L_4)
	.align		4
.L_4:
        /*001c*/ 	.word	index@(_Z13sdmem_matMultPiS_S_i)
        /*0020*/ 	.word	0x0000001e


	//----- nvinfo : EIATTR_FRAME_SIZE
	.align		4
.L_5:
        /*0024*/ 	.byte	0x04, 0x11
        /*0026*/ 	.short	(.L_7 - .L_6)
	.align		4
.L_6:
        /*0028*/ 	.word	index@(_Z13sdmem_matMultPiS_S_i)
        /*002c*/ 	.word	0x00000000


	//----- nvinfo : EIATTR_MIN_STACK_SIZE
	.align		4
.L_7:
        /*0030*/ 	.byte	0x04, 0x12
        /*0032*/ 	.short	(.L_9 - .L_8)
	.align		4
.L_8:
        /*0034*/ 	.word	index@(_Z13sdmem_matMultPiS_S_i)
        /*0038*/ 	.word	0x00000000


	//----- nvinfo : EIATTR_MIN_STACK_SIZE
	.align		4
.L_9:
        /*003c*/ 	.byte	0x04, 0x12
        /*003e*/ 	.short	(.L_11 - .L_10)
	.align		4
.L_10:
        /*0040*/ 	.word	index@(_Z13gbmem_matMultPiS_S_i)
        /*0044*/ 	.word	0x00000000
.L_11:


//--------------------- .nv.compat                --------------------------
	.section	.nv.compat,"",@"SHT_CUDA_COMPAT_INFO"
	.align	4
        /*0000*/ 	.byte	0x02, 0x09, 0x00, 0x00, 0x02, 0x02, 0x01, 0x00, 0x02, 0x05, 0x05, 0x00, 0x03, 0x07, 0x01, 0x01
        /*0010*/ 	.byte	0x02, 0x03, 0x00, 0x00, 0x02, 0x06, 0x01, 0x00, 0x04, 0x0b, 0x08, 0x00, 0x09, 0x00, 0x00, 0x00
        /*0020*/ 	.byte	0x00, 0x00, 0x00, 0x00


//--------------------- .nv.info._Z13sdmem_matMultPiS_S_i --------------------------
	.section	.nv.info._Z13sdmem_matMultPiS_S_i,"",@"SHT_CUDA_INFO"
	.sectionflags	@""
	.align	4


	//----- nvinfo : EIATTR_CUDA_API_VERSION
	.align		4
        /*0000*/ 	.byte	0x04, 0x37
        /*0002*/ 	.short	(.L_13 - .L_12)
.L_12:
        /*0004*/ 	.word	0x00000082


	//----- nvinfo : EIATTR_KPARAM_INFO
	.align		4
.L_13:
        /*0008*/ 	.byte	0x04, 0x17
        /*000a*/ 	.short	(.L_15 - .L_14)
.L_14:
        /*000c*/ 	.word	0x00000000
        /*0010*/ 	.short	0x0003
        /*0012*/ 	.short	0x0018
        /*0014*/ 	.byte	0x00, 0xf0, 0x11, 0x00


	//----- nvinfo : EIATTR_KPARAM_INFO
	.align		4
.L_15:
        /*0018*/ 	.byte	0x04, 0x17
        /*001a*/ 	.short	(.L_17 - .L_16)
.L_16:
        /*001c*/ 	.word	0x00000000
        /*0020*/ 	.short	0x0002
        /*0022*/ 	.short	0x0010
        /*0024*/ 	.byte	0x00, 0xf5, 0x21, 0x00


	//----- nvinfo : EIATTR_KPARAM_INFO
	.align		4
.L_17:
        /*0028*/ 	.byte	0x04, 0x17
        /*002a*/ 	.short	(.L_19 - .L_18)
.L_18:
        /*002c*/ 	.word	0x00000000
        /*0030*/ 	.short	0x0001
        /*0032*/ 	.short	0x0008
        /*0034*/ 	.byte	0x00, 0xf5, 0x21, 0x00


	//----- nvinfo : EIATTR_KPARAM_INFO
	.align		4
.L_19:
        /*0038*/ 	.byte	0x04, 0x17
        /*003a*/ 	.short	(.L_21 - .L_20)
.L_20:
        /*003c*/ 	.word	0x00000000
        /*0040*/ 	.short	0x0000
        /*0042*/ 	.short	0x0000
        /*0044*/ 	.byte	0x00, 0xf5, 0x21, 0x00


	//----- nvinfo : EIATTR_SPARSE_MMA_MASK
	.align		4
.L_21:
        /*0048*/ 	.byte	0x03, 0x50
        /*004a*/ 	.short	0x0000


	//----- nvinfo : EIATTR_MAXREG_COUNT
	.align		4
        /*004c*/ 	.byte	0x03, 0x1b
        /*004e*/ 	.short	0x00ff


	//----- nvinfo : EIATTR_MERCURY_ISA_VERSION
	.align		4
        /*0050*/ 	.byte	0x03, 0x5f
        /*0052*/ 	.short	0x0101


	//----- nvinfo : EIATTR_VRC_CTA_INIT_COUNT
	.align		4
        /*0054*/ 	.byte	0x02, 0x4a
	.zero		1
	.zero		1


	//----- nvinfo : EIATTR_EXIT_INSTR_OFFSETS
	.align		4
        /*0058*/ 	.byte	0x04, 0x1c
        /*005a*/ 	.short	(.L_23 - .L_22)


	//   ....[0]....
.L_22:
        /*005c*/ 	.word	0x000000c0


	//   ....[1]....
        /*0060*/ 	.word	0x00000a90


	//----- nvinfo : EIATTR_CBANK_PARAM_SIZE
	.align		4
.L_23:
        /*0064*/ 	.byte	0x03, 0x19
        /*0066*/ 	.short	0x001c


	//----- nvinfo : EIATTR_PARAM_CBANK
	.align		4
        /*0068*/ 	.byte	0x04, 0x0a
        /*006a*/ 	.short	(.L_25 - .L_24)
	.align		4
.L_24:
        /*006c*/ 	.word	index@(.nv.constant0._Z13sdmem_matMultPiS_S_i)
        /*0070*/ 	.short	0x0380
        /*0072*/ 	.short	0x001c


	//----- nvinfo : EIATTR_SW_WAR
	.align		4
.L_25:
        /*0074*/ 	.byte	0x04, 0x36
        /*0076*/ 	.short	(.L_27 - .L_26)
.L_26:
        /*0078*/ 	.word	0x00000008
.L_27:


//--------------------- .nv.info._Z13gbmem_matMultPiS_S_i --------------------------
	.section	.nv.info._Z13gbmem_matMultPiS_S_i,"",@"SHT_CUDA_INFO"
	.sectionflags	@""
	.align	4


	//----- nvinfo : EIATTR_CUDA_API_VERSION
	.align		4
        /*0000*/ 	.byte	0x04, 0x37
        /*0002*/ 	.short	(.L_29 - .L_28)
.L_28:
        /*0004*/ 	.word	0x00000082


	//----- nvinfo : EIATTR_KPARAM_INFO
	.align		4
.L_29:
        /*0008*/ 	.byte	0x04, 0x17
        /*000a*/ 	.short	(.L_31 - .L_30)
.L_30:
        /*000c*/ 	.word	0x00000000
        /*0010*/ 	.short	0x0003
        /*0012*/ 	.short	0x0018
        /*0014*/ 	.byte	0x00, 0xf0, 0x11, 0x00


	//----- nvinfo : EIATTR_KPARAM_INFO
	.align		4
.L_31:
        /*0018*/ 	.byte	0x04, 0x17
        /*001a*/ 	.short	(.L_33 - .L_32)
.L_32:
        /*001c*/ 	.word	0x00000000
        /*0020*/ 	.short	0x0002
        /*0022*/ 	.short	0x0010
        /*0024*/ 	.byte	0x00, 0xf5, 0x21, 0x00


	//----- nvinfo : EIATTR_KPARAM_INFO
	.align		4
.L_33:
        /*0028*/ 	.byte	0x04, 0x17
        /*002a*/ 	.short	(.L_35 - .L_34)
.L_34:
        /*002c*/ 	.word	0x00000000
        /*0030*/ 	.short	0x0001
        /*0032*/ 	.short	0x0008
        /*0034*/ 	.byte	0x00, 0xf5, 0x21, 0x00


	//----- nvinfo : EIATTR_KPARAM_INFO
	.align		4
.L_35:
        /*0038*/ 	.byte	0x04, 0x17
        /*003a*/ 	.short	(.L_37 - .L_36)
.L_36:
        /*003c*/ 	.word	0x00000000
        /*0040*/ 	.short	0x0000
        /*0042*/ 	.short	0x0000
        /*0044*/ 	.byte	0x00, 0xf5, 0x21, 0x00


	//----- nvinfo : EIATTR_SPARSE_MMA_MASK
	.align		4
.L_37:
        /*0048*/ 	.byte	0x03, 0x50
        /*004a*/ 	.short	0x0000


	//----- nvinfo : EIATTR_MAXREG_COUNT
	.align		4
        /*004c*/ 	.byte	0x03, 0x1b
        /*004e*/ 	.short	0x00ff


	//----- nvinfo : EIATTR_MERCURY_ISA_VERSION
	.align		4
        /*0050*/ 	.byte	0x03, 0x5f
        /*0052*/ 	.short	0x0101


	//----- nvinfo : EIATTR_VRC_CTA_INIT_COUNT
	.align		4
        /*0054*/ 	.byte	0x02, 0x4a
	.zero		1
	.zero		1


	//----- nvinfo : EIATTR_EXIT_INSTR_OFFSETS
	.align		4
        /*0058*/ 	.byte	0x04, 0x1c
        /*005a*/ 	.short	(.L_39 - .L_38)


	//   ....[0]....
.L_38:
        /*005c*/ 	.word	0x000000c0


	//   ....[1]....
        /*0060*/ 	.word	0x00000a90


	//----- nvinfo : EIATTR_CBANK_PARAM_SIZE
	.align		4
.L_39:
        /*0064*/ 	.byte	0x03, 0x19
        /*0066*/ 	.short	0x001c


	//----- nvinfo : EIATTR_PARAM_CBANK
	.align		4
        /*0068*/ 	.byte	0x04, 0x0a
        /*006a*/ 	.short	(.L_41 - .L_40)
	.align		4
.L_40:
        /*006c*/ 	.word	index@(.nv.constant0._Z13gbmem_matMultPiS_S_i)
        /*0070*/ 	.short	0x0380
        /*0072*/ 	.short	0x001c


	//----- nvinfo : EIATTR_SW_WAR
	.align		4
.L_41:
        /*0074*/ 	.byte	0x04, 0x36
        /*0076*/ 	.short	(.L_43 - .L_42)
.L_42:
        /*0078*/ 	.word	0x00000008
.L_43:


//--------------------- .nv.callgraph             --------------------------
	.section	.nv.callgraph,"",@"SHT_CUDA_CALLGRAPH"
	.align	4
	.sectionentsize	8
	.align		4
        /*0000*/ 	.word	0x00000000
	.align		4
        /*0004*/ 	.word	0xffffffff
	.align		4
        /*0008*/ 	.word	0x00000000
	.align		4
        /*000c*/ 	.word	0xfffffffe
	.align		4
        /*0010*/ 	.word	0x00000000
	.align		4
        /*0014*/ 	.word	0xfffffffd
	.align		4
        /*0018*/ 	.word	0x00000000
	.align		4
        /*001c*/ 	.word	0xfffffffc


//--------------------- .text._Z13sdmem_matMultPiS_S_i --------------------------
	.section	.text._Z13sdmem_matMultPiS_S_i,"ax",@progbits
	.align	128
        .global         _Z13sdmem_matMultPiS_S_i
        .type           _Z13sdmem_matMultPiS_S_i,@function
        .size           _Z13sdmem_matMultPiS_S_i,(.L_x_10 - _Z13sdmem_matMultPiS_S_i)
        .other          _Z13sdmem_matMultPiS_S_i,@"STO_CUDA_ENTRY STV_DEFAULT"
_Z13sdmem_matMultPiS_S_i:
.text._Z13sdmem_matMultPiS_S_i:
[----:B------:R-:W-:Y:S01]  /*0000*/  LDC R1, c[0x0][0x37c] ;  /* 0x0000df00ff017b82 */ /* 0x000fe20000000800 */
[----:B------:R-:W0:Y:S07]  /*0010*/  S2R R3, SR_TID.X ;  /* 0x0000000000037919 */ /* 0x000e2e0000002100 */
[----:B------:R-:W0:Y:S01]  /*0020*/  LDC R0, c[0x0][0x360] ;  /* 0x0000d800ff007b82 */ /* 0x000e220000000800 */
[----:B------:R-:W1:Y:S01]  /*0030*/  LDCU UR20, c[0x0][0x398] ;  /* 0x00007300ff1477ac */ /* 0x000e620008000800 */
[----:B------:R-:W2:Y:S06]  /*0040*/  S2R R2, SR_TID.Y ;  /* 0x0000000000027919 */ /* 0x000eac0000002200 */
[----:B------:R-:W0:Y:S08]  /*0050*/  S2UR UR4, SR_CTAID.X ;  /* 0x00000000000479c3 */ /* 0x000e300000002500 */
[----:B------:R-:W2:Y:S08]  /*0060*/  S2UR UR5, SR_CTAID.Y ;  /* 0x00000000000579c3 */ /* 0x000eb00000002600 */
[----:B------:R-:W2:Y:S01]  /*0070*/  LDC R13, c[0x0][0x364] ;  /* 0x0000d900ff0d7b82 */ /* 0x000ea20000000800 */
[----:B0-----:R-:W-:-:S02]  /*0080*/  IMAD R0, R0, UR4, R3 ;  /* 0x0000000400007c24 */ /* 0x001fc4000f8e0203 */
[----:B--2---:R-:W-:-:S05]  /*0090*/  IMAD R13, R13, UR5, R2 ;  /* 0x000000050d0d7c24 */ /* 0x004fca000f8e0202 */
[----:B------:R-:W-:-:S04]  /*00a0*/  VIMNMX R2, PT, PT, R0, R13, !PT ;  /* 0x0000000d00027248 */ /* 0x000fc80007fe0100 */
[----:B-1----:R-:W-:-:S13]  /*00b0*/  ISETP.GE.AND P0, PT, R2, UR20, PT ;  /* 0x0000001402007c0c */ /* 0x002fda000bf06270 */
[----:B------:R-:W-:Y:S05]  /*00c0*/  @P0 EXIT ;  /* 0x000000000000094d */ /* 0x000fea0003800000 */
[----:B------:R-:W-:Y:S01]  /*00d0*/  UISETP.GE.U32.AND UP0, UPT, UR20, 0x8, UPT ;  /* 0x000000081400788c */ /* 0x000fe2000bf06070 */
[----:B------:R-:W-:Y:S02]  /*00e0*/  HFMA2 R12, -RZ, RZ, 0, 0 ;  /* 0x00000000ff0c7431 */ /* 0x000fe400000001ff */
[----:B------:R-:W-:Y:S01]  /*00f0*/  IMAD R13, R13, UR20, RZ ;  /* 0x000000140d0d7c24 */ /* 0x000fe2000f8e02ff */
[----:B------:R-:W-:Y:S01]  /*0100*/  UMOV UR4, URZ ;  /* 0x000000ff00047c82 */ /* 0x000fe20008000000 */
[----:B------:R-:W0:Y:S04]  /*0110*/  LDCU.64 UR18, c[0x0][0x358] ;  /* 0x00006b00ff1277ac */ /* 0x000e280008000a00 */
[----:B------:R-:W-:Y:S05]  /*0120*/  BRA.U !UP0, `(.L_x_0) ;  /* 0x0000000508047547 */ /* 0x000fea000b800000 */
[----:B------:R-:W1:Y:S01]  /*0130*/  LDCU.128 UR24, c[0x0][0x380] ;  /* 0x00007000ff1877ac */ /* 0x000e620008000c00 */
[----:B------:R-:W-:Y:S02]  /*0140*/  MOV R12, RZ ;  /* 0x000000ff000c7202 */ /* 0x000fe40000000f00 */
[----:B------:R-:W-:Y:S01]  /*0150*/  MOV R14, R0 ;  /* 0x00000000000e7202 */ /* 0x000fe20000000f00 */
[----:B------:R-:W-:-:S04]  /*0160*/  ULOP3.LUT UR4, UR20, 0x7ffffff8, URZ, 0xc0, !UPT ;  /* 0x7ffffff814047892 */ /* 0x000fc8000f8ec0ff */
[----:B------:R-:W-:Y:S01]  /*0170*/  UIADD3 UR5, UPT, UPT, -UR4, URZ, URZ ;  /* 0x000000ff04057290 */ /* 0x000fe2000fffe1ff */
[----:B-1----:R-:W-:Y:S01]  /*0180*/  MOV R2, UR24 ;  /* 0x0000001800027c02 */ /* 0x002fe20008000f00 */
[----:B------:R-:W-:Y:S01]  /*0190*/  UIMAD.WIDE UR6, UR20, 0x8, UR26 ;  /* 0x00000008140678a5 */ /* 0x000fe2000f8e021a */
[----:B------:R-:W-:Y:S01]  /*01a0*/  MOV R3, UR25 ;  /* 0x0000001900037c02 */ /* 0x000fe20008000f00 */
[----:B------:R-:W-:Y:S02]  /*01b0*/  UIMAD.WIDE UR8, UR20, 0xc, UR26 ;  /* 0x0000000c140878a5 */ /* 0x000fe4000f8e021a */
[----:B------:R-:W-:Y:S01]  /*01c0*/  UIMAD.WIDE UR10, UR20, 0x10, UR26 ;  /* 0x00000010140a78a5 */ /* 0x000fe2000f8e021a */
[----:B------:R-:W-:Y:S01]  /*01d0*/  IMAD.WIDE.U32 R2, R13, 0x4, R2 ;  /* 0x000000040d027825 */ /* 0x000fe200078e0002 */
[----:B------:R-:W-:Y:S02]  /*01e0*/  UIMAD.WIDE UR12, UR20, 0x14, UR26 ;  /* 0x00000014140c78a5 */ /* 0x000fe4000f8e021a */
[----:B------:R-:W-:Y:S01]  /*01f0*/  UIMAD.WIDE UR14, UR20, 0x18, UR26 ;  /* 0x00000018140e78a5 */ /* 0x000fe2000f8e021a */
[----:B------:R-:W-:Y:S01]  /*0200*/  IADD3 R2, P0, PT, R2, 0x10, RZ ;  /* 0x0000001002027810 */ /* 0x000fe20007f1e0ff */
[----:B------:R-:W-:-:S03]  /*0210*/  UIMAD.WIDE UR16, UR20, 0x1c, UR26 ;  /* 0x0000001c141078a5 */ /* 0x000fc6000f8e021a */
[----:B------:R-:W-:-:S09]  /*0220*/  IADD3.X R3, PT, PT, RZ, R3, RZ, P0, !PT ;  /* 0x00000003ff037210 */ /* 0x000fd200007fe4ff */
.L_x_1:
[----:B------:R-:W-:Y:S01]  /*0230*/  UIMAD.WIDE UR22, UR20, 0x4, UR26 ;  /* 0x00000004141678a5 */ /* 0x000fe2000f8e021a */
[----:B------:R-:W-:Y:S02]  /*0240*/  IMAD.MOV.U32 R23, RZ, RZ, 0x4 ;  /* 0x00000004ff177424 */ /* 0x000fe400078e00ff */
[----:B------:R-:W-:Y:S01]  /*0250*/  HFMA2 R11, -RZ, RZ, 0, 2.384185791015625e-07 ;  /* 0x00000004ff0b7431 */ /* 0x000fe200000001ff */
[----:B------:R-:W-:Y:S01]  /*0260*/  MOV R25, 0x4 ;  /* 0x0000000400197802 */ /* 0x000fe20000000f00 */
[----:B0-----:R-:W2:Y:S01]  /*0270*/  LDG.E R21, desc[UR18][R2.64+-0x10] ;  /* 0xfffff01202157981 */ /* 0x001ea2000c1e1900 */
[C---:B------:R-:W-:Y:S01]  /*0280*/  IMAD.WIDE R22, R14.reuse, R23, UR26 ;  /* 0x0000001a0e167e25 */ /* 0x040fe2000f8e0217 */
[----:B------:R-:W-:Y:S02]  /*0290*/  MOV R8, UR22 ;  /* 0x0000001600087c02 */ /* 0x000fe40008000f00 */
[----:B------:R-:W-:Y:S01]  /*02a0*/  MOV R9, UR23 ;  /* 0x0000001700097c02 */ /* 0x000fe20008000f00 */
[----:B------:R-:W3:Y:S02]  /*02b0*/  LDG.E R19, desc[UR18][R2.64+-0xc] ;  /* 0xfffff41202137981 */ /* 0x000ee4000c1e1900 */
[----:B------:R-:W-:-:S02]  /*02c0*/  IMAD.WIDE R8, R14, 0x4, R8 ;  /* 0x000000040e087825 */ /* 0x000fc400078e0208 */
[----:B------:R-:W2:Y:S01]  /*02d0*/  LDG.E R22, desc[UR18][R22.64] ;  /* 0x0000001216167981 */ /* 0x000ea2000c1e1900 */
[----:B------:R-:W-:Y:S01]  /*02e0*/  MOV R5, 0x4 ;  /* 0x0000000400057802 */ /* 0x000fe20000000f00 */
[C---:B------:R-:W-:Y:S02]  /*02f0*/  IMAD.WIDE R24, R14.reuse, R25, UR6 ;  /* 0x000000060e187e25 */ /* 0x040fe4000f8e0219 */
[----:B------:R0:W3:Y:S02]  /*0300*/  LDG.E R20, desc[UR18][R8.64] ;  /* 0x0000001208147981 */ /* 0x0000e4000c1e1900 */
[----:B------:R-:W-:Y:S02]  /*0310*/  IMAD.WIDE R10, R14, R11, UR8 ;  /* 0x000000080e0a7e25 */ /* 0x000fe4000f8e020b */
[----:B------:R-:W4:Y:S04]  /*0320*/  LDG.E R18, desc[UR18][R24.64] ;  /* 0x0000001218127981 */ /* 0x000f28000c1e1900 */
[----:B------:R-:W4:Y:S01]  /*0330*/  LDG.E R17, desc[UR18][R2.64+-0x8] ;  /* 0xfffff81202117981 */ /* 0x000f22000c1e1900 */
[----:B0-----:R-:W-:-:S02]  /*0340*/  HFMA2 R9, -RZ, RZ, 0, 2.384185791015625e-07 ;  /* 0x00000004ff097431 */ /* 0x001fc400000001ff */
[----:B------:R-:W-:Y:S01]  /*0350*/  IMAD.MOV.U32 R7, RZ, RZ, 0x4 ;  /* 0x00000004ff077424 */ /* 0x000fe200078e00ff */
[----:B------:R0:W5:Y:S01]  /*0360*/  LDG.E R16, desc[UR18][R10.64] ;  /* 0x000000120a107981 */ /* 0x000162000c1e1900 */
[----:B------:R-:W-:-:S03]  /*0370*/  IMAD.WIDE R4, R14, R5, UR10 ;  /* 0x0000000a0e047e25 */ /* 0x000fc6000f8e0205 */
[----:B------:R-:W5:Y:S01]  /*0380*/  LDG.E R15, desc[UR18][R2.64+-0x4] ;  /* 0xfffffc12020f7981 */ /* 0x000f62000c1e1900 */
[C---:B------:R-:W-:Y:S01]  /*0390*/  IMAD.WIDE R6, R14.reuse, R7, UR12 ;  /* 0x0000000c0e067e25 */ /* 0x040fe2000f8e0207 */
[----:B------:R-:W-:Y:S02]  /*03a0*/  MOV R27, 0x4 ;  /* 0x00000004001b7802 */ /* 0x000fe40000000f00 */
[----:B------:R1:W5:Y:S01]  /*03b0*/  LDG.E R4, desc[UR18][R4.64] ;  /* 0x0000001204047981 */ /* 0x000362000c1e1900 */
[----:B------:R-:W-:-:S03]  /*03c0*/  IMAD.WIDE R8, R14, R9, UR14 ;  /* 0x0000000e0e087e25 */ /* 0x000fc6000f8e0209 */
[----:B------:R-:W5:Y:S01]  /*03d0*/  LDG.E R23, desc[UR18][R2.64] ;  /* 0x0000001202177981 */ /* 0x000f62000c1e1900 */
[----:B0-----:R-:W-:-:S03]  /*03e0*/  IMAD.WIDE R10, R14, R27, UR16 ;  /* 0x000000100e0a7e25 */ /* 0x001fc6000f8e021b */
[----:B------:R-:W5:Y:S04]  /*03f0*/  LDG.E R7, desc[UR18][R6.64] ;  /* 0x0000001206077981 */ /* 0x000f68000c1e1900 */
[----:B------:R-:W5:Y:S04]  /*0400*/  LDG.E R24, desc[UR18][R2.64+0x4] ;  /* 0x0000041202187981 */ /* 0x000f68000c1e1900 */
[----:B------:R-:W5:Y:S04]  /*0410*/  LDG.E R8, desc[UR18][R8.64] ;  /* 0x0000001208087981 */ /* 0x000f68000c1e1900 */
[----:B------:R-:W5:Y:S04]  /*0420*/  LDG.E R25, desc[UR18][R2.64+0x8] ;  /* 0x0000081202197981 */ /* 0x000f68000c1e1900 */
[----:B------:R-:W5:Y:S04]  /*0430*/  LDG.E R10, desc[UR18][R10.64] ;  /* 0x000000120a0a7981 */ /* 0x000f68000c1e1900 */
[----:B------:R0:W5:Y:S01]  /*0440*/  LDG.E R27, desc[UR18][R2.64+0xc] ;  /* 0x00000c12021b7981 */ /* 0x000162000c1e1900 */
[----:B------:R-:W-:-:S04]  /*0450*/  UIADD3 UR5, UPT, UPT, UR5, 0x8, URZ ;  /* 0x0000000805057890 */ /* 0x000fc8000fffe0ff */
[----:B------:R-:W-:Y:S01]  /*0460*/  UISETP.NE.AND UP0, UPT, UR5, URZ, UPT ;  /* 0x000000ff0500728c */ /* 0x000fe2000bf05270 */
[----:B-1----:R-:W-:Y:S02]  /*0470*/  MOV R5, UR20 ;  /* 0x0000001400057c02 */ /* 0x002fe40008000f00 */
[----:B0-----:R-:W-:Y:S02]  /*0480*/  IADD3 R2, P0, PT, R2, 0x20, RZ ;  /* 0x0000002002027810 */ /* 0x001fe40007f1e0ff */
[----:B------:R-:W-:Y:S02]  /*0490*/  LEA R14, R5, R14, 0x3 ;  /* 0x0000000e050e7211 */ /* 0x000fe400078e18ff */
[----:B------:R-:W-:Y:S01]  /*04a0*/  IADD3.X R3, PT, PT, RZ, R3, RZ, P0, !PT ;  /* 0x00000003ff037210 */ /* 0x000fe200007fe4ff */
[----:B--2---:R-:W-:-:S04]  /*04b0*/  IMAD R21, R21, R22, R12 ;  /* 0x0000001615157224 */ /* 0x004fc800078e020c */
[----:B---3--:R-:W-:-:S04]  /*04c0*/  IMAD R19, R19, R20, R21 ;  /* 0x0000001413137224 */ /* 0x008fc800078e0215 */
[----:B----4-:R-:W-:-:S04]  /*04d0*/  IMAD R17, R17, R18, R19 ;  /* 0x0000001211117224 */ /* 0x010fc800078e0213 */
[----:B-----5:R-:W-:-:S04]  /*04e0*/  IMAD R15, R15, R16, R17 ;  /* 0x000000100f0f7224 */ /* 0x020fc800078e0211 */
[----:B------:R-:W-:-:S04]  /*04f0*/  IMAD R4, R23, R4, R15 ;  /* 0x0000000417047224 */ /* 0x000fc800078e020f */
[----:B------:R-:W-:-:S04]  /*0500*/  IMAD R4, R24, R7, R4 ;  /* 0x0000000718047224 */ /* 0x000fc800078e0204 */
[----:B------:R-:W-:-:S04]  /*0510*/  IMAD R4, R25, R8, R4 ;  /* 0x0000000819047224 */ /* 0x000fc800078e0204 */
[----:B------:R-:W-:Y:S01]  /*0520*/  IMAD R12, R27, R10, R4 ;  /* 0x0000000a1b0c7224 */ /* 0x000fe200078e0204 */
[----:B------:R-:W-:Y:S06]  /*0530*/  BRA.U UP0, `(.L_x_1) ;  /* 0xfffffffd003c7547 */ /* 0x000fec000b83ffff */
.L_x_0:
[----:B------:R-:W-:-:S04]  /*0540*/  ULOP3.LUT UR6, UR20, 0x7, URZ, 0xc0, !UPT ;  /* 0x0000000714067892 */ /* 0x000fc8000f8ec0ff */
[----:B------:R-:W-:-:S09]  /*0550*/  UISETP.NE.AND UP0, UPT, UR6, URZ, UPT ;  /* 0x000000ff0600728c */ /* 0x000fd2000bf05270 */
[----:B------:R-:W-:Y:S05]  /*0560*/  BRA.U !UP0, `(.L_x_2) ;  /* 0x0000000508387547 */ /* 0x000fea000b800000 */
[----:B------:R-:W-:Y:S02]  /*0570*/  UISETP.GE.U32.AND UP0, UPT, UR6, 0x4, UPT ;  /* 0x000000040600788c */ /* 0x000fe4000bf06070 */
[----:B------:R-:W-:-:S04]  /*0580*/  ULOP3.LUT UR5, UR20, 0x3, URZ, 0xc0, !UPT ;  /* 0x0000000314057892 */ /* 0x000fc8000f8ec0ff */
[----:B------:R-:W-:-:S03]  /*0590*/  UISETP.NE.AND UP1, UPT, UR5, URZ, UPT ;  /* 0x000000ff0500728c */ /* 0x000fc6000bf25270 */
[----:B------:R-:W-:Y:S08]  /*05a0*/  BRA.U !UP0, `(.L_x_3) ;  /* 0x00000001087c7547 */ /* 0x000ff0000b800000 */
[----:B------:R-:W1:Y:S01]  /*05b0*/  LDC.64 R6, c[0x0][0x388] ;  /* 0x0000e200ff067b82 */ /* 0x000e620000000a00 */
[----:B------:R-:W2:Y:S01]  /*05c0*/  LDCU.64 UR6, c[0x0][0x380] ;  /* 0x00007000ff0677ac */ /* 0x000ea20008000a00 */
[----:B------:R-:W-:Y:S01]  /*05d0*/  IMAD.U32 R9, RZ, RZ, UR4 ;  /* 0x00000004ff097e24 */ /* 0x000fe2000f8e00ff */
[C---:B------:R-:W-:Y:S02]  /*05e0*/  IADD3 R3, PT, PT, R13.reuse, UR4, RZ ;  /* 0x000000040d037c10 */ /* 0x040fe4000fffe0ff */
[----:B------:R-:W-:Y:S01]  /*05f0*/  IADD3 R10, P0, PT, R13, UR4, RZ ;  /* 0x000000040d0a7c10 */ /* 0x000fe2000ff1e0ff */
[----:B------:R-:W-:Y:S01]  /*0600*/  IMAD R9, R9, UR20, R0 ;  /* 0x0000001409097c24 */ /* 0x000fe2000f8e0200 */
[----:B------:R-:W-:Y:S01]  /*0610*/  MOV R11, UR20 ;  /* 0x00000014000b7c02 */ /* 0x000fe20008000f00 */
[----:B------:R-:W3:Y:S01]  /*0620*/  LDC.64 R4, c[0x0][0x380] ;  /* 0x0000e000ff047b82 */ /* 0x000ee20000000a00 */
[----:B------:R-:W-:Y:S01]  /*0630*/  MOV R15, UR20 ;  /* 0x00000014000f7c02 */ /* 0x000fe20008000f00 */
[----:B-1----:R-:W-:Y:S01]  /*0640*/  IMAD.WIDE R6, R9, 0x4, R6 ;  /* 0x0000000409067825 */ /* 0x002fe200078e0206 */
[----:B------:R-:W-:-:S05]  /*0650*/  MOV R9, UR20 ;  /* 0x0000001400097c02 */ /* 0x000fca0008000f00 */
[----:B------:R-:W-:Y:S02]  /*0660*/  IMAD.WIDE R8, R9, 0x4, R6 ;  /* 0x0000000409087825 */ /* 0x000fe400078e0206 */
[----:B0-----:R-:W4:Y:S02]  /*0670*/  LDG.E R6, desc[UR18][R6.64] ;  /* 0x0000001206067981 */ /* 0x001f24000c1e1900 */
[----:B---3--:R-:W-:Y:S01]  /*0680*/  IMAD.WIDE.U32 R4, R3, 0x4, R4 ;  /* 0x0000000403047825 */ /* 0x008fe200078e0004 */
[----:B------:R-:W-:Y:S01]  /*0690*/  IADD3.X R3, PT, PT, RZ, RZ, RZ, P0, !PT ;  /* 0x000000ffff037210 */ /* 0x000fe200007fe4ff */
[----:B------:R-:W3:Y:S01]  /*06a0*/  LDG.E R17, desc[UR18][R8.64] ;  /* 0x0000001208117981 */ /* 0x000ee2000c1e1900 */
[----:B--2---:R-:W-:-:S03]  /*06b0*/  LEA R2, P0, R10, UR6, 0x2 ;  /* 0x000000060a027c11 */ /* 0x004fc6000f8010ff */
[----:B------:R-:W4:Y:S01]  /*06c0*/  LDG.E R5, desc[UR18][R4.64] ;  /* 0x0000001204057981 */ /* 0x000f22000c1e1900 */
[----:B------:R-:W-:Y:S01]  /*06d0*/  LEA.HI.X R3, R10, UR7, R3, 0x2, P0 ;  /* 0x000000070a037c11 */ /* 0x000fe200080f1403 */
[----:B------:R-:W-:-:S04]  /*06e0*/  IMAD.WIDE R10, R11, 0x4, R8 ;  /* 0x000000040b0a7825 */ /* 0x000fc800078e0208 */
[----:B------:R-:W3:Y:S01]  /*06f0*/  LDG.E R16, desc[UR18][R2.64+0x4] ;  /* 0x0000041202107981 */ /* 0x000ee2000c1e1900 */
[----:B------:R-:W-:-:S03]  /*0700*/  IMAD.WIDE R14, R15, 0x4, R10 ;  /* 0x000000040f0e7825 */ /* 0x000fc600078e020a */
[----:B------:R-:W2:Y:S04]  /*0710*/  LDG.E R19, desc[UR18][R10.64] ;  /* 0x000000120a137981 */ /* 0x000ea8000c1e1900 */
[----:B------:R-:W2:Y:S04]  /*0720*/  LDG.E R18, desc[UR18][R2.64+0x8] ;  /* 0x0000081202127981 */ /* 0x000ea8000c1e1900 */
[----:B------:R-:W5:Y:S04]  /*0730*/  LDG.E R20, desc[UR18][R2.64+0xc] ;  /* 0x00000c1202147981 */ /* 0x000f68000c1e1900 */
[----:B------:R-:W5:Y:S01]  /*0740*/  LDG.E R14, desc[UR18][R14.64] ;  /* 0x000000120e0e7981 */ /* 0x000f62000c1e1900 */
[----:B------:R-:W-:Y:S01]  /*0750*/  UIADD3 UR4, UPT, UPT, UR4, 0x4, URZ ;  /* 0x0000000404047890 */ /* 0x000fe2000fffe0ff */
[----:B----4-:R-:W-:-:S04]  /*0760*/  IMAD R5, R5, R6, R12 ;  /* 0x0000000605057224 */ /* 0x010fc800078e020c */
[----:B---3--:R-:W-:-:S04]  /*0770*/  IMAD R5, R16, R17, R5 ;  /* 0x0000001110057224 */ /* 0x008fc800078e0205 */
[----:B--2---:R-:W-:-:S04]  /*0780*/  IMAD R5, R18, R19, R5 ;  /* 0x0000001312057224 */ /* 0x004fc800078e0205 */
[----:B-----5:R-:W-:-:S07]  /*0790*/  IMAD R12, R20, R14, R5 ;  /* 0x0000000e140c7224 */ /* 0x020fce00078e0205 */
.L_x_3:
[----:B------:R-:W-:Y:S05]  /*07a0*/  BRA.U !UP1, `(.L_x_2) ;  /* 0x0000000109a87547 */ /* 0x000fea000b800000 */
[----:B------:R-:W-:Y:S01]  /*07b0*/  UISETP.NE.AND UP0, UPT, UR5, 0x1, UPT ;  /* 0x000000010500788c */ /* 0x000fe2000bf05270 */
[----:B------:R-:W-:Y:S01]  /*07c0*/  MOV R7, UR4 ;  /* 0x0000000400077c02 */ /* 0x000fe20008000f00 */
[----:B------:R-:W-:Y:S02]  /*07d0*/  ULOP3.LUT UR5, UR20, 0x1, URZ, 0xc0, !UPT ;  /* 0x0000000114057892 */ /* 0x000fe4000f8ec0ff */
[----:B------:R-:W-:Y:S02]  /*07e0*/  MOV R15, UR20 ;  /* 0x00000014000f7c02 */ /* 0x000fe40008000f00 */
[----:B------:R-:W-:Y:S01]  /*07f0*/  UISETP.NE.U32.AND UP1, UPT, UR5, 0x1, UPT ;  /* 0x000000010500788c */ /* 0x000fe2000bf25070 */
[----:B------:R-:W-:-:S04]  /*0800*/  PLOP3.LUT P1, PT, PT, PT, UP0, 0x80, 0x8 ;  /* 0x000000000008781c */ /* 0x000fc80003f2f008 */
[----:B------:R-:W1:Y:S01]  /*0810*/  @UP0 LDCU.128 UR8, c[0x0][0x380] ;  /* 0x00007000ff0807ac */ /* 0x000e620008000c00 */
[----:B------:R-:W-:Y:S01]  /*0820*/  PLOP3.LUT P0, PT, PT, PT, UP1, 0x80, 0x8 ;  /* 0x000000000008781c */ /* 0x000fe20003f0f018 */
[----:B------:R-:W2:Y:S04]  /*0830*/  @UP0 LDCU.64 UR6, c[0x0][0x380] ;  /* 0x00007000ff0607ac */ /* 0x000ea80008000a00 */
[----:B------:R-:W3:Y:S03]  /*0840*/  @!UP1 LDCU.128 UR12, c[0x0][0x380] ;  /* 0x00007000ff0c97ac */ /* 0x000ee60008000c00 */
[C---:B------:R-:W-:Y:S02]  /*0850*/  @P1 IADD3 R3, PT, PT, R13.reuse, UR4, RZ ;  /* 0x000000040d031c10 */ /* 0x040fe4000fffe0ff */
[----:B------:R-:W-:Y:S01]  /*0860*/  @P1 IADD3 R6, P2, PT, R13, UR4, RZ ;  /* 0x000000040d061c10 */ /* 0x000fe2000ff5e0ff */
[----:B------:R-:W-:Y:S01]  /*0870*/  @UP0 UIADD3 UR4, UPT, UPT, UR4, 0x2, URZ ;  /* 0x0000000204040890 */ /* 0x000fe2000fffe0ff */
[----:B-1----:R-:W-:Y:S01]  /*0880*/  MOV R11, UR9 ;  /* 0x00000009000b7c02 */ /* 0x002fe20008000f00 */
[----:B------:R-:W-:Y:S01]  /*0890*/  IMAD.U32 R10, RZ, RZ, UR8 ;  /* 0x00000008ff0a7e24 */ /* 0x000fe2000f8e00ff */
[----:B------:R-:W-:-:S02]  /*08a0*/  MOV R4, UR10 ;  /* 0x0000000a00047c02 */ /* 0x000fc40008000f00 */
[----:B------:R-:W-:Y:S01]  /*08b0*/  MOV R5, UR11 ;  /* 0x0000000b00057c02 */ /* 0x000fe20008000f00 */
[----:B------:R-:W-:-:S04]  /*08c0*/  @P1 IMAD.WIDE.U32 R10, R3, 0x4, R10 ;  /* 0x00000004030a1825 */ /* 0x000fc800078e000a */
[----:B------:R-:W-:Y:S01]  /*08d0*/  @P1 IMAD R3, R7, UR20, R0 ;  /* 0x0000001407031c24 */ /* 0x000fe2000f8e0200 */
[----:B------:R-:W-:Y:S01]  /*08e0*/  @P1 IADD3.X R7, PT, PT, RZ, RZ, RZ, P2, !PT ;  /* 0x000000ffff071210 */ /* 0x000fe200017fe4ff */
[----:B------:R-:W-:Y:S01]  /*08f0*/  IMAD.U32 R19, RZ, RZ, UR4 ;  /* 0x00000004ff137e24 */ /* 0x000fe2000f8e00ff */
[C---:B--2---:R-:W-:Y:S01]  /*0900*/  @P1 LEA R2, P2, R6.reuse, UR6, 0x2 ;  /* 0x0000000606021c11 */ /* 0x044fe2000f8410ff */
[----:B------:R-:W-:Y:S01]  /*0910*/  @P1 IMAD.WIDE R4, R3, 0x4, R4 ;  /* 0x0000000403041825 */ /* 0x000fe200078e0204 */
[----:B------:R-:W-:Y:S01]  /*0920*/  @!P0 IADD3 R17, PT, PT, R13, UR4, RZ ;  /* 0x000000040d118c10 */ /* 0x000fe2000fffe0ff */
[----:B0-----:R-:W2:Y:S01]  /*0930*/  @P1 LDG.E R11, desc[UR18][R10.64] ;  /* 0x000000120a0b1981 */ /* 0x001ea2000c1e1900 */
[----:B------:R-:W-:Y:S01]  /*0940*/  @P1 LEA.HI.X R3, R6, UR7, R7, 0x2, P2 ;  /* 0x0000000706031c11 */ /* 0x000fe200090f1407 */
[----:B------:R-:W-:Y:S01]  /*0950*/  @!P0 IMAD R19, R19, UR20, R0 ;  /* 0x0000001413138c24 */ /* 0x000fe2000f8e0200 */
[----:B---3--:R-:W-:Y:S01]  /*0960*/  MOV R6, UR12 ;  /* 0x0000000c00067c02 */ /* 0x008fe20008000f00 */
[----:B------:R-:W-:Y:S01]  /*0970*/  @P1 IMAD.WIDE R14, R15, 0x4, R4 ;  /* 0x000000040f0e1825 */ /* 0x000fe200078e0204 */
[----:B------:R-:W-:Y:S01]  /*0980*/  MOV R7, UR13 ;  /* 0x0000000d00077c02 */ /* 0x000fe20008000f00 */
[----:B------:R-:W2:Y:S01]  /*0990*/  @P1 LDG.E R4, desc[UR18][R4.64] ;  /* 0x0000001204041981 */ /* 0x000ea2000c1e1900 */
[----:B------:R-:W-:-:S02]  /*09a0*/  MOV R8, UR14 ;  /* 0x0000000e00087c02 */ /* 0x000fc40008000f00 */
[----:B------:R-:W-:Y:S01]  /*09b0*/  MOV R9, UR15 ;  /* 0x0000000f00097c02 */ /* 0x000fe20008000f00 */
[----:B------:R-:W-:Y:S01]  /*09c0*/  @!P0 IMAD.WIDE.U32 R6, R17, 0x4, R6 ;  /* 0x0000000411068825 */ /* 0x000fe200078e0006 */
[----:B------:R-:W3:Y:S03]  /*09d0*/  @P1 LDG.E R14, desc[UR18][R14.64] ;  /* 0x000000120e0e1981 */ /* 0x000ee6000c1e1900 */
[----:B------:R-:W-:Y:S01]  /*09e0*/  @!P0 IMAD.WIDE R8, R19, 0x4, R8 ;  /* 0x0000000413088825 */ /* 0x000fe200078e0208 */
[----:B------:R-:W3:Y:S04]  /*09f0*/  @P1 LDG.E R2, desc[UR18][R2.64+0x4] ;  /* 0x0000041202021981 */ /* 0x000ee8000c1e1900 */
[----:B------:R-:W4:Y:S04]  /*0a00*/  @!P0 LDG.E R7, desc[UR18][R6.64] ;  /* 0x0000001206078981 */ /* 0x000f28000c1e1900 */
[----:B------:R-:W4:Y:S01]  /*0a10*/  @!P0 LDG.E R8, desc[UR18][R8.64] ;  /* 0x0000001208088981 */ /* 0x000f22000c1e1900 */
[----:B--2---:R-:W-:-:S04]  /*0a20*/  @P1 IMAD R11, R11, R4, R12 ;  /* 0x000000040b0b1224 */ /* 0x004fc800078e020c */
[----:B---3--:R-:W-:-:S04]  /*0a30*/  @P1 IMAD R12, R2, R14, R11 ;  /* 0x0000000e020c1224 */ /* 0x008fc800078e020b */
[----:B----4-:R-:W-:-:S07]  /*0a40*/  @!P0 IMAD R12, R7, R8, R12 ;  /* 0x00000008070c8224 */ /* 0x010fce00078e020c */
.L_x_2:
[----:B------:R-:W1:Y:S01]  /*0a50*/  LDC.64 R2, c[0x0][0x390] ;  /* 0x0000e400ff027b82 */ /* 0x000e620000000a00 */
[----:B------:R-:W-:-:S05]  /*0a60*/  IADD3 R13, PT, PT, R0, R13, RZ ;  /* 0x0000000d000d7210 */ /* 0x000fca0007ffe0ff */
[----:B-1----:R-:W-:-:S05]  /*0a70*/  IMAD.WIDE R2, R13, 0x4, R2 ;  /* 0x000000040d027825 */ /* 0x002fca00078e0202 */
[----:B0-----:R-:W-:Y:S01]  /*0a80*/  STG.E desc[UR18][R2.64], R12 ;  /* 0x0000000c02007986 */ /* 0x001fe2000c101912 */
[----:B------:R-:W-:Y:S05]  /*0a90*/  EXIT ;  /* 0x000000000000794d */ /* 0x000fea0003800000 */
.L_x_4:
[----:B------:R-:W-:-:S00]  /*0aa0*/  BRA `(.L_x_4) ;  /* 0xfffffffc00fc7947 */ /* 0x000fc0000383ffff */
[----:B------:R-:W-:-:S00]  /*0ab0*/  NOP ;  /* 0x0000000000007918 */ /* 0x000fc00000000000 */
        /* <DEDUP_REMOVED lines=12> */
.L_x_10:


//--------------------- .text._Z13gbmem_matMultPiS_S_i --------------------------
	.section	.text._Z13gbmem_matMultPiS_S_i,"ax",@progbits
	.align	128
        .global         _Z13gbmem_matMultPiS_S_i
        .type           _Z13gbmem_matMultPiS_S_i,@function
        .size           _Z13gbmem_matMultPiS_S_i,(.L_x_11 - _Z13gbmem_matMultPiS_S_i)
        .other          _Z13gbmem_matMultPiS_S_i,@"STO_CUDA_ENTRY STV_DEFAULT"
_Z13gbmem_matMultPiS_S_i:
.text._Z13gbmem_matMultPiS_S_i:
        /* <DEDUP_REMOVED lines=35> */
.L_x_6:
        /* <DEDUP_REMOVED lines=49> */
.L_x_5:
        /* <DEDUP_REMOVED lines=38> */
.L_x_8:
        /* <DEDUP_REMOVED lines=43> */
.L_x_7:
[----:B------:R-:W1:Y:S01]  /*0a50*/  LDC.64 R2, c[0x0][0x390] ;  /* 0x0000e400ff027b82 */ /* 0x000e620000000a00 */
[----:B------:R-:W-:-:S05]  /*0a60*/  IADD3 R13, PT, PT, R0, R13, RZ ;  /* 0x0000000d000d7210 */ /* 0x000fca0007ffe0ff */
[----:B-1----:R-:W-:-:S05]  /*0a70*/  IMAD.WIDE R2, R13, 0x4, R2 ;  /* 0x000000040d027825 */ /* 0x002fca00078e0202 */
[----:B0-----:R-:W-:Y:S01]  /*0a80*/  STG.E desc[UR18][R2.64], R12 ;  /* 0x0000000c02007986 */ /* 0x001fe2000c101912 */
[----:B------:R-:W-:Y:S05]  /*0a90*/  EXIT ;  /* 0x000000000000794d */ /* 0x000fea0003800000 */
.L_x_9:
        /* <DEDUP_REMOVED lines=14> */
.L_x_11:


//--------------------- .nv.shared.reserved.0     --------------------------
	.section	.nv.shared.reserved.0,"aw",@nobits
	.weak		__nv_reservedSMEM_offset_0_alias
	.size		__nv_reservedSMEM_offset_0_alias, 0, 64
	.other		__nv_reservedSMEM_offset_0_alias,@"STO_CUDA_RESERVED_SHARED STV_DEFAULT"
__nv_reservedSMEM_offset_0_alias:
	.zero		0
	.zero		64


//--------------------- .nv.constant0._Z13sdmem_matMultPiS_S_i --------------------------
	.section	.nv.constant0._Z13sdmem_matMultPiS_S_i,"a",@progbits
	.sectionflags	@""
	.align	4
.nv.constant0._Z13sdmem_matMultPiS_S_i:
	.zero		924


//--------------------- .nv.constant0._Z13gbmem_matMultPiS_S_i --------------------------
	.section	.nv.constant0._Z13gbmem_matMultPiS_S_i,"a",@progbits
	.sectionflags	@""
	.align	4
.nv.constant0._Z13gbmem_matMultPiS_S_i:
	.zero		924


//--------------------- SYMBOLS --------------------------

	.type		.nv.reservedSmem.offset0,@object
	.size		.nv.reservedSmem.offset0,0x4
